//
// Generated by NVIDIA NVVM Compiler
//
// Compiler Build ID: CL-36424714
// Cuda compilation tools, release 13.0, V13.0.88
// Based on NVVM 20.0.0
//

.version 9.0
.target sm_100
.address_size 64

	// .globl	_Z14rolling_kernelPiPKiiiPFiS1_iE

.visible .entry _Z14rolling_kernelPiPKiiiPFiS1_iE(
	.param .u64 .ptr .align 1 _Z14rolling_kernelPiPKiiiPFiS1_iE_param_0,
	.param .u64 .ptr .align 1 _Z14rolling_kernelPiPKiiiPFiS1_iE_param_1,
	.param .u32 _Z14rolling_kernelPiPKiiiPFiS1_iE_param_2,
	.param .u32 _Z14rolling_kernelPiPKiiiPFiS1_iE_param_3,
	.param .u64 .ptr .align 1 _Z14rolling_kernelPiPKiiiPFiS1_iE_param_4
)
{
	.reg .pred 	%p<11>;
	.reg .b32 	%r<94>;
	.reg .b64 	%rd<18>;

	ld.param.u64 	%rd4, [_Z14rolling_kernelPiPKiiiPFiS1_iE_param_0];
	ld.param.u64 	%rd2, [_Z14rolling_kernelPiPKiiiPFiS1_iE_param_1];
	ld.param.u32 	%r40, [_Z14rolling_kernelPiPKiiiPFiS1_iE_param_2];
	ld.param.u32 	%r41, [_Z14rolling_kernelPiPKiiiPFiS1_iE_param_3];
	ld.param.u64 	%rd3, [_Z14rolling_kernelPiPKiiiPFiS1_iE_param_4];
	cvta.to.global.u64 	%rd1, %rd4;
	mov.u32 	%r1, %tid.x;
	mov.u32 	%r42, %ctaid.x;
	mov.u32 	%r43, %ntid.x;
	mul.lo.s32 	%r2, %r42, %r43;
	add.s32 	%r93, %r2, %r1;
	setp.le.s32 	%p1, %r40, %r93;
	@%p1 bra 	$L__BB0_10;
	sub.s32 	%r4, %r40, %r93;
	and.b32  	%r5, %r4, 3;
	sub.s32 	%r44, %r2, %r40;
	add.s32 	%r45, %r44, %r1;
	setp.gt.u32 	%p2, %r45, -4;
	@%p2 bra 	$L__BB0_5;
	add.s32 	%r46, %r1, %r41;
	add.s32 	%r84, %r46, %r2;
	add.s32 	%r91, %r84, 1;
	not.b32 	%r90, %r93;
	add.s32 	%r89, %r93, 1;
	add.s32 	%r88, %r84, 3;
	sub.s32 	%r87, -3, %r93;
	add.s32 	%r86, %r84, 2;
	sub.s32 	%r85, -2, %r93;
	neg.s32 	%r83, %r93;
	and.b32  	%r47, %r4, -4;
	neg.s32 	%r82, %r47;
$L__BB0_3:
	.pragma "nounroll";
	min.s32 	%r48, %r40, %r91;
	add.s32 	%r49, %r48, %r90;
	add.s32 	%r50, %r89, -1;
	min.s32 	%r51, %r40, %r88;
	add.s32 	%r52, %r51, %r87;
	min.s32 	%r53, %r40, %r86;
	add.s32 	%r54, %r53, %r85;
	min.s32 	%r55, %r40, %r84;
	add.s32 	%r56, %r55, %r83;
	mul.wide.s32 	%rd5, %r50, 4;
	add.s64 	%rd6, %rd2, %rd5;
	{ // callseq 0, 0
	.param .b64 param0;
	st.param.b64 	[param0], %rd6;
	.param .b32 param1;
	st.param.b32 	[param1], %r56;
	.param .b32 retval0;
	prototype_0 : .callprototype (.param .b32 _) _ (.param .b64 _, .param .b32 _);
	call (retval0), 
	%rd3, 
	(
	param0, 
	param1
	)
	, prototype_0;
	ld.param.b32 	%r57, [retval0];
	} // callseq 0
	add.s64 	%rd7, %rd1, %rd5;
	st.global.u32 	[%rd7], %r57;
	add.s64 	%rd8, %rd6, 4;
	{ // callseq 1, 0
	.param .b64 param0;
	st.param.b64 	[param0], %rd8;
	.param .b32 param1;
	st.param.b32 	[param1], %r49;
	.param .b32 retval0;
	prototype_1 : .callprototype (.param .b32 _) _ (.param .b64 _, .param .b32 _);
	call (retval0), 
	%rd3, 
	(
	param0, 
	param1
	)
	, prototype_1;
	ld.param.b32 	%r59, [retval0];
	} // callseq 1
	st.global.u32 	[%rd7+4], %r59;
	add.s64 	%rd9, %rd6, 8;
	{ // callseq 2, 0
	.param .b64 param0;
	st.param.b64 	[param0], %rd9;
	.param .b32 param1;
	st.param.b32 	[param1], %r54;
	.param .b32 retval0;
	prototype_2 : .callprototype (.param .b32 _) _ (.param .b64 _, .param .b32 _);
	call (retval0), 
	%rd3, 
	(
	param0, 
	param1
	)
	, prototype_2;
	ld.param.b32 	%r61, [retval0];
	} // callseq 2
	st.global.u32 	[%rd7+8], %r61;
	add.s64 	%rd10, %rd6, 12;
	{ // callseq 3, 0
	.param .b64 param0;
	st.param.b64 	[param0], %rd10;
	.param .b32 param1;
	st.param.b32 	[param1], %r52;
	.param .b32 retval0;
	prototype_3 : .callprototype (.param .b32 _) _ (.param .b64 _, .param .b32 _);
	call (retval0), 
	%rd3, 
	(
	param0, 
	param1
	)
	, prototype_3;
	ld.param.b32 	%r63, [retval0];
	} // callseq 3
	st.global.u32 	[%rd7+12], %r63;
	add.s32 	%r91, %r91, 4;
	add.s32 	%r90, %r90, -4;
	add.s32 	%r89, %r89, 4;
	add.s32 	%r88, %r88, 4;
	add.s32 	%r87, %r87, -4;
	add.s32 	%r86, %r86, 4;
	add.s32 	%r85, %r85, -4;
	add.s32 	%r84, %r84, 4;
	add.s32 	%r83, %r83, -4;
	add.s32 	%r82, %r82, 4;
	setp.ne.s32 	%p3, %r82, 0;
	@%p3 bra 	$L__BB0_3;
	add.s32 	%r93, %r89, -1;
$L__BB0_5:
	setp.eq.s32 	%p4, %r5, 0;
	@%p4 bra 	$L__BB0_10;
	setp.eq.s32 	%p5, %r5, 1;
	@%p5 bra 	$L__BB0_8;
	add.s32 	%r65, %r93, %r41;
	setp.gt.s32 	%p6, %r65, %r40;
	sub.s32 	%r66, %r40, %r93;
	selp.b32 	%r67, %r66, %r41, %p6;
	mul.wide.s32 	%rd11, %r93, 4;
	add.s64 	%rd12, %rd2, %rd11;
	{ // callseq 4, 0
	.param .b64 param0;
	st.param.b64 	[param0], %rd12;
	.param .b32 param1;
	st.param.b32 	[param1], %r67;
	.param .b32 retval0;
	prototype_4 : .callprototype (.param .b32 _) _ (.param .b64 _, .param .b32 _);
	call (retval0), 
	%rd3, 
	(
	param0, 
	param1
	)
	, prototype_4;
	ld.param.b32 	%r68, [retval0];
	} // callseq 4
	add.s64 	%rd13, %rd1, %rd11;
	st.global.u32 	[%rd13], %r68;
	not.b32 	%r70, %r93;
	add.s32 	%r71, %r65, 1;
	setp.gt.s32 	%p7, %r71, %r40;
	add.s32 	%r72, %r40, %r70;
	selp.b32 	%r73, %r72, %r41, %p7;
	add.s64 	%rd14, %rd12, 4;
	{ // callseq 5, 0
	.param .b64 param0;
	st.param.b64 	[param0], %rd14;
	.param .b32 param1;
	st.param.b32 	[param1], %r73;
	.param .b32 retval0;
	prototype_5 : .callprototype (.param .b32 _) _ (.param .b64 _, .param .b32 _);
	call (retval0), 
	%rd3, 
	(
	param0, 
	param1
	)
	, prototype_5;
	ld.param.b32 	%r74, [retval0];
	} // callseq 5
	st.global.u32 	[%rd13+4], %r74;
	add.s32 	%r93, %r93, 2;
$L__BB0_8:
	and.b32  	%r76, %r4, 1;
	setp.eq.b32 	%p8, %r76, 1;
	not.pred 	%p9, %p8;
	@%p9 bra 	$L__BB0_10;
	add.s32 	%r77, %r93, %r41;
	setp.gt.s32 	%p10, %r77, %r40;
	sub.s32 	%r78, %r40, %r93;
	selp.b32 	%r79, %r78, %r41, %p10;
	mul.wide.s32 	%rd15, %r93, 4;
	add.s64 	%rd16, %rd2, %rd15;
	{ // callseq 6, 0
	.param .b64 param0;
	st.param.b64 	[param0], %rd16;
	.param .b32 param1;
	st.param.b32 	[param1], %r79;
	.param .b32 retval0;
	prototype_6 : .callprototype (.param .b32 _) _ (.param .b64 _, .param .b32 _);
	call (retval0), 
	%rd3, 
	(
	param0, 
	param1
	)
	, prototype_6;
	ld.param.b32 	%r80, [retval0];
	} // callseq 6
	add.s64 	%rd17, %rd1, %rd15;
	st.global.u32 	[%rd17], %r80;
$L__BB0_10:
	ret;

}


// ===== COMPILED SASS (sm_100) =====

	.target	sm_100

	.elftype	@"ET_EXEC"


//--------------------- .note.nv.tkinfo           --------------------------
	.section	.note.nv.tkinfo,"",@"SHT_NOTE"
	.sectionflags	@"SHF_NOTE_NV_TKINFO"
	.tkinfo
        /*0018*/ 	.word	0x00000002
        /*0030*/ 	.string	""
        /*0030*/ 	.string	"ptxas"
        /*0030*/ 	.string	"Cuda compilation tools, release 13.0, V13.0.88"
        /*0030*/ 	.string	"Build cuda_13.0.r13.0/compiler.36424714_0"
        /*0030*/ 	.string	"-arch sm_100 -m 64 "



//--------------------- .note.nv.cuinfo           --------------------------
	.section	.note.nv.cuinfo,"",@"SHT_NOTE"
	.sectionflags	@"SHF_NOTE_NV_CUINFO"
        /*0018*/ 	.short	0x0002
        /*001a*/ 	.short	0x0064
        /*001c*/ 	.short	0x0082
	.zero		2


//--------------------- .nv.info                  --------------------------
	.section	.nv.info,"",@"SHT_CUDA_INFO"
	.align	4


	//----- nvinfo : EIATTR_REGCOUNT
	.align		4
        /*0000*/ 	.byte	0x04, 0x2f
        /*0002*/ 	.short	(.L_1 - .L_0)
	.align		4
.L_0:
        /*0004*/ 	.word	index@(_Z14rolling_kernelPiPKiiiPFiS1_iE)
        /*0008*/ 	.word	0x0000002a


	//----- nvinfo : EIATTR_FRAME_SIZE
	.align		4
.L_1:
        /*000c*/ 	.byte	0x04, 0x11
        /*000e*/ 	.short	(.L_3 - .L_2)
	.align		4
.L_2:
        /*0010*/ 	.word	index@(_Z14rolling_kernelPiPKiiiPFiS1_iE)
        /*0014*/ 	.word	0x00000000


	//----- nvinfo : EIATTR_MIN_STACK_SIZE
	.align		4
.L_3:
        /*0018*/ 	.byte	0x04, 0x12
        /*001a*/ 	.short	(.L_5 - .L_4)
	.align		4
.L_4:
        /*001c*/ 	.word	index@(_Z14rolling_kernelPiPKiiiPFiS1_iE)
        /*0020*/ 	.word	0x00000000
.L_5:


//--------------------- .nv.compat                --------------------------
	.section	.nv.compat,"",@"SHT_CUDA_COMPAT_INFO"
	.align	4
        /*0000*/ 	.byte	0x02, 0x09, 0x00, 0x00, 0x02, 0x02, 0x01, 0x00, 0x02, 0x05, 0x05, 0x00, 0x03, 0x07, 0x01, 0x01
        /*0010*/ 	.byte	0x02, 0x03, 0x00, 0x00, 0x02, 0x06, 0x01, 0x00, 0x04, 0x0b, 0x08, 0x00, 0x09, 0x00, 0x00, 0x00
        /*0020*/ 	.byte	0x00, 0x00, 0x00, 0x00


//--------------------- .nv.info._Z14rolling_kernelPiPKiiiPFiS1_iE --------------------------
	.section	.nv.info._Z14rolling_kernelPiPKiiiPFiS1_iE,"",@"SHT_CUDA_INFO"
	.sectionflags	@""
	.align	4


	//----- nvinfo : EIATTR_CUDA_API_VERSION
	.align		4
        /*0000*/ 	.byte	0x04, 0x37
        /*0002*/ 	.short	(.L_7 - .L_6)
.L_6:
        /*0004*/ 	.word	0x00000082


	//----- nvinfo : EIATTR_KPARAM_INFO
	.align		4
.L_7:
        /*0008*/ 	.byte	0x04, 0x17
        /*000a*/ 	.short	(.L_9 - .L_8)
.L_8:
        /*000c*/ 	.word	0x00000000
        /*0010*/ 	.short	0x0004
        /*0012*/ 	.short	0x0018
        /*0014*/ 	.byte	0x00, 0xf5, 0x21, 0x00


	//----- nvinfo : EIATTR_KPARAM_INFO
	.align		4
.L_9:
        /*0018*/ 	.byte	0x04, 0x17
        /*001a*/ 	.short	(.L_11 - .L_10)
.L_10:
        /*001c*/ 	.word	0x00000000
        /*0020*/ 	.short	0x0003
        /*0022*/ 	.short	0x0014
        /*0024*/ 	.byte	0x00, 0xf0, 0x11, 0x00


	//----- nvinfo : EIATTR_KPARAM_INFO
	.align		4
.L_11:
        /*0028*/ 	.byte	0x04, 0x17
        /*002a*/ 	.short	(.L_13 - .L_12)
.L_12:
        /*002c*/ 	.word	0x00000000
        /*0030*/ 	.short	0x0002
        /*0032*/ 	.short	0x0010
        /*0034*/ 	.byte	0x00, 0xf0, 0x11, 0x00


	//----- nvinfo : EIATTR_KPARAM_INFO
	.align		4
.L_13:
        /*0038*/ 	.byte	0x04, 0x17
        /*003a*/ 	.short	(.L_15 - .L_14)
.L_14:
        /*003c*/ 	.word	0x00000000
        /*0040*/ 	.short	0x0001
        /*0042*/ 	.short	0x0008
        /*0044*/ 	.byte	0x00, 0xf5, 0x21, 0x00


	//----- nvinfo : EIATTR_KPARAM_INFO
	.align		4
.L_15:
        /*0048*/ 	.byte	0x04, 0x17
        /*004a*/ 	.short	(.L_17 - .L_16)
.L_16:
        /*004c*/ 	.word	0x00000000
        /*0050*/ 	.short	0x0000
        /*0052*/ 	.short	0x0000
        /*0054*/ 	.byte	0x00, 0xf5, 0x21, 0x00


	//----- nvinfo : EIATTR_SPARSE_MMA_MASK
	.align		4
.L_17:
        /*0058*/ 	.byte	0x03, 0x50
        /*005a*/ 	.short	0x0000


	//----- nvinfo : EIATTR_MAXREG_COUNT
	.align		4
        /*005c*/ 	.byte	0x03, 0x1b
        /*005e*/ 	.short	0x00ff


	//----- nvinfo : EIATTR_MERCURY_ISA_VERSION
	.align		4
        /*0060*/ 	.byte	0x03, 0x5f
        /*0062*/ 	.short	0x0101


	//----- nvinfo : EIATTR_VRC_CTA_INIT_COUNT
	.align		4
        /*0064*/ 	.byte	0x02, 0x4a
	.zero		1
	.zero		1


	//----- nvinfo : EIATTR_EXIT_INSTR_OFFSETS
	.align		4
        /*0068*/ 	.byte	0x04, 0x1c
        /*006a*/ 	.short	(.L_19 - .L_18)


	//   ....[0]....
.L_18:
        /*006c*/ 	.word	0x00000080


	//   ....[1]....
        /*0070*/ 	.word	0x000005a0


	//   ....[2]....
        /*0074*/ 	.word	0x000007f0


	//   ....[3]....
        /*0078*/ 	.word	0x000008e0


	//----- nvinfo : EIATTR_CRS_STACK_SIZE
	.align		4
.L_19:
        /*007c*/ 	.byte	0x04, 0x1e
        /*007e*/ 	.short	(.L_21 - .L_20)
.L_20:
        /*0080*/ 	.word	0x00000000


	//----- nvinfo : EIATTR_CBANK_PARAM_SIZE
	.align		4
.L_21:
        /*0084*/ 	.byte	0x03, 0x19
        /*0086*/ 	.short	0x0020


	//----- nvinfo : EIATTR_PARAM_CBANK
	.align		4
        /*0088*/ 	.byte	0x04, 0x0a
        /*008a*/ 	.short	(.L_23 - .L_22)
	.align		4
.L_22:
        /*008c*/ 	.word	index@(.nv.constant0._Z14rolling_kernelPiPKiiiPFiS1_iE)
        /*0090*/ 	.short	0x0380
        /*0092*/ 	.short	0x0020


	//----- nvinfo : EIATTR_SW_WAR
	.align		4
.L_23:
        /*0094*/ 	.byte	0x04, 0x36
        /*0096*/ 	.short	(.L_25 - .L_24)
.L_24:
        /*0098*/ 	.word	0x00000008
.L_25:


//--------------------- .nv.callgraph             --------------------------
	.section	.nv.callgraph,"",@"SHT_CUDA_CALLGRAPH"
	.align	4
	.sectionentsize	8
	.align		4
        /*0000*/ 	.word	0x00000000
	.align		4
        /*0004*/ 	.word	0xffffffff
	.align		4
        /*0008*/ 	.word	0x00000000
	.align		4
        /*000c*/ 	.word	0xfffffffe
	.align		4
        /*0010*/ 	.word	0x00000000
	.align		4
        /*0014*/ 	.word	0xfffffffd
	.align		4
        /*0018*/ 	.word	0x00000000
	.align		4
        /*001c*/ 	.word	0xfffffffc


//--------------------- .text._Z14rolling_kernelPiPKiiiPFiS1_iE --------------------------
	.section	.text._Z14rolling_kernelPiPKiiiPFiS1_iE,"ax",@progbits
	.align	128
        .global         _Z14rolling_kernelPiPKiiiPFiS1_iE
        .type           _Z14rolling_kernelPiPKiiiPFiS1_iE,@function
        .size           _Z14rolling_kernelPiPKiiiPFiS1_iE,(.L_x_7 - _Z14rolling_kernelPiPKiiiPFiS1_iE)
        .other          _Z14rolling_kernelPiPKiiiPFiS1_iE,@"STO_CUDA_ENTRY STV_DEFAULT"
_Z14rolling_kernelPiPKiiiPFiS1_iE:
.text._Z14rolling_kernelPiPKiiiPFiS1_iE:
[----:B------:R-:W-:Y:S01]  /*0000*/  LDC R1, c[0x0][0x37c] ;  /* 0x0000df00ff017b82 */ /* 0x000fe20000000800 */
[----:B------:R-:W0:Y:S07]  /*0010*/  S2R R31, SR_TID.X ;  /* 0x00000000001f7919 */ /* 0x000e2e0000002100 */
[----:B------:R-:W1:Y:S01]  /*0020*/  S2UR UR38, SR_CTAID.X ;  /* 0x00000000002679c3 */ /* 0x000e620000002500 */
[----:B------:R-:W1:Y:S07]  /*0030*/  LDCU UR4, c[0x0][0x360] ;  /* 0x00006c00ff0477ac */ /* 0x000e6e0008000800 */
[----:B------:R-:W2:Y:S01]  /*0040*/  LDC R0, c[0x0][0x390] ;  /* 0x0000e400ff007b82 */ /* 0x000ea20000000800 */
[----:B-1----:R-:W-:-:S06]  /*0050*/  UIMAD UR38, UR38, UR4, URZ ;  /* 0x00000004262672a4 */ /* 0x002fcc000f8e02ff */
[----:B0-----:R-:W-:-:S05]  /*0060*/  VIADD R23, R31, UR38 ;  /* 0x000000261f177c36 */ /* 0x001fca0008000000 */
[----:B--2---:R-:W-:-:S13]  /*0070*/  ISETP.GE.AND P0, PT, R23, R0, PT ;  /* 0x000000001700720c */ /* 0x004fda0003f06270 */
[----:B------:R-:W-:Y:S05]  /*0080*/  @P0 EXIT ;  /* 0x000000000000094d */ /* 0x000fea0003800000 */
[----:B------:R-:W-:Y:S01]  /*0090*/  IADD3 R2, PT, PT, R31, UR38, -R0 ;  /* 0x000000261f027c10 */ /* 0x000fe2000fffe800 */
[----:B------:R-:W0:Y:S01]  /*00a0*/  LDCU.64 UR36, c[0x0][0x358] ;  /* 0x00006b00ff2477ac */ /* 0x000e220008000a00 */
[----:B------:R-:W-:Y:S01]  /*00b0*/  BSSY.RECONVERGENT B7, `(.L_x_0) ;  /* 0x000004c000077945 */ /* 0x000fe20003800200 */
[----:B------:R-:W-:Y:S01]  /*00c0*/  IMAD.IADD R19, R0, 0x1, -R23 ;  /* 0x0000000100137824 */ /* 0x000fe200078e0a17 */
[----:B------:R-:W-:Y:S01]  /*00d0*/  ISETP.GT.U32.AND P0, PT, R2, -0x4, PT ;  /* 0xfffffffc0200780c */ /* 0x000fe20003f04070 */
[----:B------:R-:W1:-:S12]  /*00e0*/  LDCU UR39, c[0x0][0x390] ;  /* 0x00007200ff2777ac */ /* 0x000e580008000800 */
[----:B------:R-:W-:Y:S05]  /*00f0*/  @P0 BRA `(.L_x_1) ;  /* 0x00000004001c0947 */ /* 0x000fea0003800000 */
[----:B------:R-:W2:Y:S01]  /*0100*/  LDC R0, c[0x0][0x394] ;  /* 0x0000e500ff007b82 */ /* 0x000ea20000000800 */
[----:B------:R-:W-:Y:S01]  /*0110*/  LOP3.LUT R22, R19, 0xfffffffc, RZ, 0xc0, !PT ;  /* 0xfffffffc13167812 */ /* 0x000fe200078ec0ff */
[----:B------:R-:W-:Y:S01]  /*0120*/  BSSY.RECONVERGENT B6, `(.L_x_2) ;  /* 0x0000043000067945 */ /* 0x000fe20003800200 */
[----:B------:R-:W-:Y:S01]  /*0130*/  LOP3.LUT R29, RZ, R23, RZ, 0x33, !PT ;  /* 0x00000017ff1d7212 */ /* 0x000fe200078e33ff */
[C---:B------:R-:W-:Y:S01]  /*0140*/  VIADD R28, R23.reuse, 0x1 ;  /* 0x00000001171c7836 */ /* 0x040fe20000000000 */
[C---:B------:R-:W-:Y:S01]  /*0150*/  IADD3 R26, PT, PT, -R23.reuse, -0x3, RZ ;  /* 0xfffffffd171a7810 */ /* 0x040fe20007ffe1ff */
[----:B------:R-:W-:Y:S01]  /*0160*/  IMAD.MOV R22, RZ, RZ, -R22 ;  /* 0x000000ffff167224 */ /* 0x000fe200078e0a16 */
[C---:B------:R-:W-:Y:S02]  /*0170*/  IADD3 R24, PT, PT, -R23.reuse, -0x2, RZ ;  /* 0xfffffffe17187810 */ /* 0x040fe40007ffe1ff */
[----:B------:R-:W-:Y:S02]  /*0180*/  IADD3 R23, PT, PT, -R23, RZ, RZ ;  /* 0x000000ff17177210 */ /* 0x000fe40007ffe1ff */
[----:B--2---:R-:W-:-:S04]  /*0190*/  IADD3 R31, PT, PT, R0, UR38, R31 ;  /* 0x00000026001f7c10 */ /* 0x004fc8000fffe01f */
[C---:B------:R-:W-:Y:S01]  /*01a0*/  IADD3 R25, PT, PT, R31.reuse, 0x2, RZ ;  /* 0x000000021f197810 */ /* 0x040fe20007ffe0ff */
[C---:B------:R-:W-:Y:S02]  /*01b0*/  VIADD R30, R31.reuse, 0x1 ;  /* 0x000000011f1e7836 */ /* 0x040fe40000000000 */
[----:B------:R-:W-:-:S07]  /*01c0*/  VIADD R27, R31, 0x3 ;  /* 0x000000031f1b7836 */ /* 0x000fce0000000000 */
.L_x_3:
[----:B------:R-:W2:Y:S01]  /*01d0*/  LDC.64 R36, c[0x0][0x388] ;  /* 0x0000e200ff247b82 */ /* 0x000ea20000000a00 */
[----:B------:R-:W-:Y:S01]  /*01e0*/  VIADD R17, R28, 0xffffffff ;  /* 0xffffffff1c117836 */ /* 0x000fe20000000000 */
[----:B-1----:R-:W-:Y:S01]  /*01f0*/  VIMNMX R18, PT, PT, R30, UR39, PT ;  /* 0x000000271e127c48 */ /* 0x002fe2000bfe0100 */
[----:B------:R-:W-:Y:S01]  /*0200*/  HFMA2 R21, -RZ, RZ, 0, 0 ;  /* 0x00000000ff157431 */ /* 0x000fe200000001ff */
[----:B------:R-:W-:Y:S02]  /*0210*/  VIMNMX R3, PT, PT, R27, UR39, PT ;  /* 0x000000271b037c48 */ /* 0x000fe4000bfe0100 */
[----:B------:R-:W-:Y:S01]  /*0220*/  VIMNMX R5, PT, PT, R25, UR39, PT ;  /* 0x0000002719057c48 */ /* 0x000fe2000bfe0100 */
[----:B------:R-:W-:Y:S01]  /*0230*/  IMAD.IADD R18, R18, 0x1, R29 ;  /* 0x0000000112127824 */ /* 0x000fe200078e021d */
[----:B------:R-:W1:Y:S01]  /*0240*/  LDC.64 R8, c[0x0][0x398] ;  /* 0x0000e600ff087b82 */ /* 0x000e620000000a00 */
[----:B------:R-:W-:Y:S01]  /*0250*/  VIMNMX R6, PT, PT, R31, UR39, PT ;  /* 0x000000271f067c48 */ /* 0x000fe2000bfe0100 */
[----:B------:R-:W-:Y:S01]  /*0260*/  IMAD.IADD R16, R3, 0x1, R26 ;  /* 0x0000000103107824 */ /* 0x000fe200078e021a */
[----:B------:R-:W-:-:S02]  /*0270*/  IADD3 R2, PT, PT, R5, R24, RZ ;  /* 0x0000001805027210 */ /* 0x000fc40007ffe0ff */
[----:B------:R-:W-:Y:S01]  /*0280*/  MOV R20, 0x2e0 ;  /* 0x000002e000147802 */ /* 0x000fe20000000f00 */
[----:B------:R-:W-:Y:S02]  /*0290*/  IMAD.IADD R6, R6, 0x1, R23 ;  /* 0x0000000106067824 */ /* 0x000fe400078e0217 */
[----:B--2---:R-:W-:-:S04]  /*02a0*/  IMAD.WIDE R36, R17, 0x4, R36 ;  /* 0x0000000411247825 */ /* 0x004fc800078e0224 */
[----:B------:R-:W-:Y:S02]  /*02b0*/  IMAD.MOV.U32 R4, RZ, RZ, R36 ;  /* 0x000000ffff047224 */ /* 0x000fe400078e0024 */
[----:B------:R-:W-:-:S07]  /*02c0*/  IMAD.MOV.U32 R5, RZ, RZ, R37 ;  /* 0x000000ffff057224 */ /* 0x000fce00078e0025 */
[----:B01----:R-:W-:Y:S05]  /*02d0*/  CALL.REL.NOINC R8 `(_Z14rolling_kernelPiPKiiiPFiS1_iE) ;  /* 0xfffffffc08487344 */ /* 0x003fea0003c3ffff */
[----:B------:R-:W0:Y:S01]  /*02e0*/  LDC.64 R38, c[0x0][0x380] ;  /* 0x0000e000ff267b82 */ /* 0x000e220000000a00 */
[----:B------:R-:W-:Y:S01]  /*02f0*/  IMAD.MOV.U32 R6, RZ, RZ, R18 ;  /* 0x000000ffff067224 */ /* 0x000fe200078e0012 */
[----:B------:R-:W-:Y:S01]  /*0300*/  MOV R20, 0x380 ;  /* 0x0000038000147802 */ /* 0x000fe20000000f00 */
[----:B------:R-:W-:-:S05]  /*0310*/  IMAD.MOV.U32 R21, RZ, RZ, 0x0 ;  /* 0x00000000ff157424 */ /* 0x000fca00078e00ff */
[----:B------:R-:W1:Y:S01]  /*0320*/  LDC.64 R8, c[0x0][0x398] ;  /* 0x0000e600ff087b82 */ /* 0x000e620000000a00 */
[----:B0-----:R-:W-:-:S05]  /*0330*/  IMAD.WIDE R38, R17, 0x4, R38 ;  /* 0x0000000411267825 */ /* 0x001fca00078e0226 */
[----:B------:R0:W-:Y:S02]  /*0340*/  STG.E desc[UR36][R38.64], R4 ;  /* 0x0000000426007986 */ /* 0x0001e4000c101924 */
[----:B0-----:R-:W-:-:S05]  /*0350*/  IADD3 R4, P0, PT, R36, 0x4, RZ ;  /* 0x0000000424047810 */ /* 0x001fca0007f1e0ff */
[----:B-1----:R-:W-:-:S08]  /*0360*/  IMAD.X R5, RZ, RZ, R37, P0 ;  /* 0x000000ffff057224 */ /* 0x002fd000000e0625 */
[----:B------:R-:W-:Y:S05]  /*0370*/  CALL.REL.NOINC R8 `(_Z14rolling_kernelPiPKiiiPFiS1_iE) ;  /* 0xfffffffc08207344 */ /* 0x000fea0003c3ffff */
[----:B------:R-:W0:Y:S01]  /*0380*/  LDC.64 R8, c[0x0][0x398] ;  /* 0x0000e600ff087b82 */ /* 0x000e220000000a00 */
[----:B------:R1:W-:Y:S01]  /*0390*/  STG.E desc[UR36][R38.64+0x4], R4 ;  /* 0x0000040426007986 */ /* 0x0003e2000c101924 */
[----:B------:R-:W-:Y:S01]  /*03a0*/  MOV R6, R2 ;  /* 0x0000000200067202 */ /* 0x000fe20000000f00 */
[----:B------:R-:W-:Y:S01]  /*03b0*/  IMAD.MOV.U32 R21, RZ, RZ, 0x0 ;  /* 0x00000000ff157424 */ /* 0x000fe200078e00ff */
[----:B------:R-:W-:Y:S02]  /*03c0*/  MOV R20, 0x400 ;  /* 0x0000040000147802 */ /* 0x000fe40000000f00 */
[----:B-1----:R-:W-:-:S05]  /*03d0*/  IADD3 R4, P0, PT, R36, 0x8, RZ ;  /* 0x0000000824047810 */ /* 0x002fca0007f1e0ff */
[----:B------:R-:W-:-:S08]  /*03e0*/  IMAD.X R5, RZ, RZ, R37, P0 ;  /* 0x000000ffff057224 */ /* 0x000fd000000e0625 */
[----:B0-----:R-:W-:Y:S05]  /*03f0*/  CALL.REL.NOINC R8 `(_Z14rolling_kernelPiPKiiiPFiS1_iE) ;  /* 0xfffffffc08007344 */ /* 0x001fea0003c3ffff */
        /* <DEDUP_REMOVED lines=8> */
[----:B------:R2:W-:Y:S01]  /*0480*/  STG.E desc[UR36][R38.64+0xc], R4 ;  /* 0x00000c0426007986 */ /* 0x0005e2000c101924 */
[----:B------:R-:W-:Y:S01]  /*0490*/  VIADD R22, R22, 0x4 ;  /* 0x0000000416167836 */ /* 0x000fe20000000000 */
[----:B------:R-:W-:Y:S01]  /*04a0*/  IADD3 R29, PT, PT, R29, -0x4, RZ ;  /* 0xfffffffc1d1d7810 */ /* 0x000fe20007ffe0ff */
[----:B------:R-:W-:Y:S01]  /*04b0*/  VIADD R30, R30, 0x4 ;  /* 0x000000041e1e7836 */ /* 0x000fe20000000000 */
[----:B------:R-:W-:Y:S01]  /*04c0*/  IADD3 R25, PT, PT, R25, 0x4, RZ ;  /* 0x0000000419197810 */ /* 0x000fe20007ffe0ff */
[----:B------:R-:W-:Y:S01]  /*04d0*/  VIADD R28, R28, 0x4 ;  /* 0x000000041c1c7836 */ /* 0x000fe20000000000 */
[----:B------:R-:W-:Y:S01]  /*04e0*/  ISETP.NE.AND P0, PT, R22, RZ, PT ;  /* 0x000000ff1600720c */ /* 0x000fe20003f05270 */
[----:B------:R-:W-:Y:S02]  /*04f0*/  VIADD R27, R27, 0x4 ;  /* 0x000000041b1b7836 */ /* 0x000fe40000000000 */
[----:B------:R-:W-:Y:S02]  /*0500*/  VIADD R26, R26, 0xfffffffc ;  /* 0xfffffffc1a1a7836 */ /* 0x000fe40000000000 */
[----:B------:R-:W-:-:S02]  /*0510*/  VIADD R24, R24, 0xfffffffc ;  /* 0xfffffffc18187836 */ /* 0x000fc40000000000 */
[----:B------:R-:W-:Y:S02]  /*0520*/  VIADD R31, R31, 0x4 ;  /* 0x000000041f1f7836 */ /* 0x000fe40000000000 */
[----:B------:R-:W-:-:S04]  /*0530*/  VIADD R23, R23, 0xfffffffc ;  /* 0xfffffffc17177836 */ /* 0x000fc80000000000 */
[----:B--2---:R-:W-:Y:S05]  /*0540*/  @P0 BRA `(.L_x_3) ;  /* 0xfffffffc00200947 */ /* 0x004fea000383ffff */
[----:B------:R-:W-:Y:S05]  /*0550*/  BSYNC.RECONVERGENT B6 ;  /* 0x0000000000067941 */ /* 0x000fea0003800200 */
.L_x_2:
[----:B------:R-:W-:-:S07]  /*0560*/  IADD3 R23, PT, PT, R28, -0x1, RZ ;  /* 0xffffffff1c177810 */ /* 0x000fce0007ffe0ff */
.L_x_1:
[----:B01----:R-:W-:Y:S05]  /*0570*/  BSYNC.RECONVERGENT B7 ;  /* 0x0000000000077941 */ /* 0x003fea0003800200 */
.L_x_0:
[----:B------:R-:W-:-:S04]  /*0580*/  LOP3.LUT R0, R19, 0x3, RZ, 0xc0, !PT ;  /* 0x0000000313007812 */ /* 0x000fc800078ec0ff */
[----:B------:R-:W-:-:S13]  /*0590*/  ISETP.NE.AND P0, PT, R0, RZ, PT ;  /* 0x000000ff0000720c */ /* 0x000fda0003f05270 */
[----:B------:R-:W-:Y:S05]  /*05a0*/  @!P0 EXIT ;  /* 0x000000000000894d */ /* 0x000fea0003800000 */
[----:B------:R-:W-:Y:S01]  /*05b0*/  ISETP.NE.AND P0, PT, R0, 0x1, PT ;  /* 0x000000010000780c */ /* 0x000fe20003f05270 */
[----:B------:R-:W-:-:S12]  /*05c0*/  BSSY.RECONVERGENT B6, `(.L_x_4) ;  /* 0x0000020000067945 */ /* 0x000fd80003800200 */
[----:B------:R-:W-:Y:S05]  /*05d0*/  @!P0 BRA `(.L_x_5) ;  /* 0x0000000000788947 */ /* 0x000fea0003800000 */
[----:B------:R-:W0:Y:S01]  /*05e0*/  LDC.64 R4, c[0x0][0x390] ;  /* 0x0000e400ff047b82 */ /* 0x000e220000000a00 */
[----:B------:R-:W-:Y:S01]  /*05f0*/  MOV R20, 0x6b0 ;  /* 0x000006b000147802 */ /* 0x000fe20000000f00 */
[----:B------:R-:W-:-:S06]  /*0600*/  IMAD.MOV.U32 R21, RZ, RZ, 0x0 ;  /* 0x00000000ff157424 */ /* 0x000fcc00078e00ff */
[----:B------:R-:W1:Y:S08]  /*0610*/  LDC.64 R24, c[0x0][0x388] ;  /* 0x0000e200ff187b82 */ /* 0x000e700000000a00 */
[----:B------:R-:W2:Y:S01]  /*0620*/  LDC.64 R2, c[0x0][0x398] ;  /* 0x0000e600ff027b82 */ /* 0x000ea20000000a00 */
[----:B0-----:R-:W-:-:S04]  /*0630*/  IMAD.MOV.U32 R6, RZ, RZ, R5 ;  /* 0x000000ffff067224 */ /* 0x001fc800078e0005 */
[C---:B------:R-:W-:Y:S02]  /*0640*/  IMAD.IADD R17, R23.reuse, 0x1, R6 ;  /* 0x0000000117117824 */ /* 0x040fe400078e0206 */
[----:B-1----:R-:W-:-:S03]  /*0650*/  IMAD.WIDE R24, R23, 0x4, R24 ;  /* 0x0000000417187825 */ /* 0x002fc600078e0218 */
[----:B------:R-:W-:Y:S01]  /*0660*/  ISETP.GT.AND P0, PT, R17, R4, PT ;  /* 0x000000041100720c */ /* 0x000fe20003f04270 */
[----:B------:R-:W-:-:S12]  /*0670*/  IMAD.MOV.U32 R5, RZ, RZ, R25 ;  /* 0x000000ffff057224 */ /* 0x000fd800078e0019 */
[----:B------:R-:W-:Y:S01]  /*0680*/  @P0 IMAD.IADD R6, R4, 0x1, -R23 ;  /* 0x0000000104060824 */ /* 0x000fe200078e0a17 */
[----:B--2---:R-:W-:-:S07]  /*0690*/  MOV R4, R24 ;  /* 0x0000001800047202 */ /* 0x004fce0000000f00 */
[----:B------:R-:W-:Y:S05]  /*06a0*/  CALL.REL.NOINC R2 `(_Z14rolling_kernelPiPKiiiPFiS1_iE) ;  /* 0xfffffff802547344 */ /* 0x000fea0003c3ffff */
[----:B------:R-:W0:Y:S01]  /*06b0*/  LDC.64 R2, c[0x0][0x380] ;  /* 0x0000e000ff027b82 */ /* 0x000e220000000a00 */
[----:B------:R-:W1:Y:S01]  /*06c0*/  LDCU UR4, c[0x0][0x390] ;  /* 0x00007200ff0477ac */ /* 0x000e620008000800 */
[----:B------:R-:W-:Y:S01]  /*06d0*/  VIADD R17, R17, 0x1 ;  /* 0x0000000111117836 */ /* 0x000fe20000000000 */
[----:B------:R-:W-:Y:S01]  /*06e0*/  LOP3.LUT R6, RZ, R23, RZ, 0x33, !PT ;  /* 0x00000017ff067212 */ /* 0x000fe200078e33ff */
[----:B------:R-:W-:Y:S01]  /*06f0*/  IMAD.MOV.U32 R21, RZ, RZ, 0x0 ;  /* 0x00000000ff157424 */ /* 0x000fe200078e00ff */
[----:B------:R-:W-:Y:S02]  /*0700*/  MOV R20, 0x7a0 ;  /* 0x000007a000147802 */ /* 0x000fe40000000f00 */
[----:B-1----:R-:W-:Y:S02]  /*0710*/  ISETP.GT.AND P0, PT, R17, UR4, PT ;  /* 0x0000000411007c0c */ /* 0x002fe4000bf04270 */
[----:B------:R-:W-:Y:S01]  /*0720*/  IADD3 R6, PT, PT, R6, UR4, RZ ;  /* 0x0000000406067c10 */ /* 0x000fe2000fffe0ff */
[----:B0-----:R-:W-:-:S02]  /*0730*/  IMAD.WIDE R16, R23, 0x4, R2 ;  /* 0x0000000417107825 */ /* 0x001fc400078e0202 */
[----:B------:R-:W0:Y:S03]  /*0740*/  LDC.64 R2, c[0x0][0x398] ;  /* 0x0000e600ff027b82 */ /* 0x000e260000000a00 */
[----:B------:R1:W-:Y:S05]  /*0750*/  STG.E desc[UR36][R16.64], R4 ;  /* 0x0000000410007986 */ /* 0x0003ea000c101924 */
[----:B------:R-:W2:Y:S01]  /*0760*/  @!P0 LDC R6, c[0x0][0x394] ;  /* 0x0000e500ff068b82 */ /* 0x000ea20000000800 */
[----:B-1----:R-:W-:-:S05]  /*0770*/  IADD3 R4, P0, PT, R24, 0x4, RZ ;  /* 0x0000000418047810 */ /* 0x002fca0007f1e0ff */
[----:B------:R-:W-:-:S08]  /*0780*/  IMAD.X R5, RZ, RZ, R25, P0 ;  /* 0x000000ffff057224 */ /* 0x000fd000000e0619 */
[----:B0-2---:R-:W-:Y:S05]  /*0790*/  CALL.REL.NOINC R2 `(_Z14rolling_kernelPiPKiiiPFiS1_iE) ;  /* 0xfffffff802187344 */ /* 0x005fea0003c3ffff */
[----:B------:R0:W-:Y:S01]  /*07a0*/  STG.E desc[UR36][R16.64+0x4], R4 ;  /* 0x0000040410007986 */ /* 0x0001e2000c101924 */
[----:B------:R-:W-:-:S07]  /*07b0*/  IADD3 R23, PT, PT, R23, 0x2, RZ ;  /* 0x0000000217177810 */ /* 0x000fce0007ffe0ff */
.L_x_5:
[----:B------:R-:W-:Y:S05]  /*07c0*/  BSYNC.RECONVERGENT B6 ;  /* 0x0000000000067941 */ /* 0x000fea0003800200 */
.L_x_4:
[----:B------:R-:W-:-:S04]  /*07d0*/  LOP3.LUT R19, R19, 0x1, RZ, 0xc0, !PT ;  /* 0x0000000113137812 */ /* 0x000fc800078ec0ff */
[----:B------:R-:W-:-:S13]  /*07e0*/  ISETP.NE.U32.AND P0, PT, R19, 0x1, PT ;  /* 0x000000011300780c */ /* 0x000fda0003f05070 */
[----:B------:R-:W-:Y:S05]  /*07f0*/  @P0 EXIT ;  /* 0x000000000000094d */ /* 0x000fea0003800000 */
[----:B------:R-:W1:Y:S01]  /*0800*/  LDC.64 R8, c[0x0][0x390] ;  /* 0x0000e400ff087b82 */ /* 0x000e620000000a00 */
[----:B------:R-:W-:Y:S01]  /*0810*/  MOV R20, 0x8b0 ;  /* 0x000008b000147802 */ /* 0x000fe20000000f00 */
[----:B------:R-:W-:-:S06]  /*0820*/  IMAD.MOV.U32 R21, RZ, RZ, 0x0 ;  /* 0x00000000ff157424 */ /* 0x000fcc00078e00ff */
[----:B0-----:R-:W0:Y:S08]  /*0830*/  LDC.64 R4, c[0x0][0x388] ;  /* 0x0000e200ff047b82 */ /* 0x001e300000000a00 */
[----:B------:R-:W2:Y:S01]  /*0840*/  LDC.64 R2, c[0x0][0x398] ;  /* 0x0000e600ff027b82 */ /* 0x000ea20000000a00 */
[----:B-1----:R-:W-:-:S04]  /*0850*/  IMAD.MOV.U32 R6, RZ, RZ, R9 ;  /* 0x000000ffff067224 */ /* 0x002fc800078e0009 */
[C---:B------:R-:W-:Y:S02]  /*0860*/  IMAD.IADD R7, R23.reuse, 0x1, R6 ;  /* 0x0000000117077824 */ /* 0x040fe400078e0206 */
[----:B0-----:R-:W-:-:S03]  /*0870*/  IMAD.WIDE R4, R23, 0x4, R4 ;  /* 0x0000000417047825 */ /* 0x001fc600078e0204 */
[----:B------:R-:W-:-:S13]  /*0880*/  ISETP.GT.AND P0, PT, R7, R8, PT ;  /* 0x000000080700720c */ /* 0x000fda0003f04270 */
[----:B--2---:R-:W-:-:S07]  /*0890*/  @P0 IADD3 R6, PT, PT, -R23, R8, RZ ;  /* 0x0000000817060210 */ /* 0x004fce0007ffe1ff */
[----:B------:R-:W-:Y:S05]  /*08a0*/  CALL.REL.NOINC R2 `(_Z14rolling_kernelPiPKiiiPFiS1_iE) ;  /* 0xfffffff402d47344 */ /* 0x000fea0003c3ffff */
[----:B------:R-:W0:Y:S02]  /*08b0*/  LDC.64 R2, c[0x0][0x380] ;  /* 0x0000e000ff027b82 */ /* 0x000e240000000a00 */
[----:B0-----:R-:W-:-:S05]  /*08c0*/  IMAD.WIDE R2, R23, 0x4, R2 ;  /* 0x0000000417027825 */ /* 0x001fca00078e0202 */
[----:B------:R-:W-:Y:S01]  /*08d0*/  STG.E desc[UR36][R2.64], R4 ;  /* 0x0000000402007986 */ /* 0x000fe2000c101924 */
[----:B------:R-:W-:Y:S05]  /*08e0*/  EXIT ;  /* 0x000000000000794d */ /* 0x000fea0003800000 */
.L_x_6:
[----:B------:R-:W-:-:S00]  /*08f0*/  BRA `(.L_x_6) ;  /* 0xfffffffc00fc7947 */ /* 0x000fc0000383ffff */
[----:B------:R-:W-:-:S00]  /*0900*/  NOP ;  /* 0x0000000000007918 */ /* 0x000fc00000000000 */
[----:B------:R-:W-:-:S00]  /*0910*/  NOP ;  /* 0x0000000000007918 */ /* 0x000fc00000000000 */
[----:B------:R-:W-:-:S00]  /*0920*/  NOP ;  /* 0x0000000000007918 */ /* 0x000fc00000000000 */
[----:B------:R-:W-:-:S00]  /*0930*/  NOP ;  /* 0x0000000000007918 */ /* 0x000fc00000000000 */
[----:B------:R-:W-:-:S00]  /*0940*/  NOP ;  /* 0x0000000000007918 */ /* 0x000fc00000000000 */
[----:B------:R-:W-:-:S00]  /*0950*/  NOP ;  /* 0x0000000000007918 */ /* 0x000fc00000000000 */
[----:B------:R-:W-:-:S00]  /*0960*/  NOP ;  /* 0x0000000000007918 */ /* 0x000fc00000000000 */
[----:B------:R-:W-:-:S00]  /*0970*/  NOP ;  /* 0x0000000000007918 */ /* 0x000fc00000000000 */
.L_x_7:


//--------------------- .nv.shared.reserved.0     --------------------------
	.section	.nv.shared.reserved.0,"aw",@nobits
	.weak		__nv_reservedSMEM_offset_0_alias
	.size		__nv_reservedSMEM_offset_0_alias, 0, 64
	.other		__nv_reservedSMEM_offset_0_alias,@"STO_CUDA_RESERVED_SHARED STV_DEFAULT"
__nv_reservedSMEM_offset_0_alias:
	.zero		0
	.zero		64


//--------------------- .nv.constant0._Z14rolling_kernelPiPKiiiPFiS1_iE --------------------------
	.section	.nv.constant0._Z14rolling_kernelPiPKiiiPFiS1_iE,"a",@progbits
	.sectionflags	@""
	.align	4
.nv.constant0._Z14rolling_kernelPiPKiiiPFiS1_iE:
	.zero		928


//--------------------- SYMBOLS --------------------------

	.type		.nv.reservedSmem.offset0,@object
	.size		.nv.reservedSmem.offset0,0x4
